//
// Generated by NVIDIA NVVM Compiler
//
// Compiler Build ID: CL-36424714
// Cuda compilation tools, release 13.0, V13.0.88
// Based on NVVM 20.0.0
//

.version 9.0
.target sm_100
.address_size 64

	// .globl	_Z17GPUKernelFunctionydP8atomdescP10hist_entry

.visible .entry _Z17GPUKernelFunctionydP8atomdescP10hist_entry(
	.param .u64 _Z17GPUKernelFunctionydP8atomdescP10hist_entry_param_0,
	.param .f64 _Z17GPUKernelFunctionydP8atomdescP10hist_entry_param_1,
	.param .u64 .ptr .align 1 _Z17GPUKernelFunctionydP8atomdescP10hist_entry_param_2,
	.param .u64 .ptr .align 1 _Z17GPUKernelFunctionydP8atomdescP10hist_entry_param_3
)
{
	.reg .pred 	%p<3>;
	.reg .b32 	%r<10>;
	.reg .b64 	%rd<18>;
	.reg .b64 	%fd<16>;

	ld.param.u64 	%rd9, [_Z17GPUKernelFunctionydP8atomdescP10hist_entry_param_0];
	ld.param.f64 	%fd4, [_Z17GPUKernelFunctionydP8atomdescP10hist_entry_param_1];
	ld.param.u64 	%rd11, [_Z17GPUKernelFunctionydP8atomdescP10hist_entry_param_2];
	ld.param.u64 	%rd10, [_Z17GPUKernelFunctionydP8atomdescP10hist_entry_param_3];
	cvta.to.global.u64 	%rd1, %rd11;
	mov.u32 	%r4, %tid.x;
	mov.u32 	%r5, %ctaid.x;
	mov.u32 	%r6, %ntid.x;
	mad.lo.s32 	%r7, %r5, %r6, %r4;
	mul.wide.s32 	%rd12, %r7, 24;
	add.s64 	%rd2, %rd1, %rd12;
	add.s64 	%rd3, %rd2, 8;
	add.s64 	%rd4, %rd2, 16;
	add.s32 	%r9, %r7, 1;
	cvt.s64.s32 	%rd17, %r9;
	setp.le.u64 	%p1, %rd9, %rd17;
	@%p1 bra 	$L__BB0_3;
	ld.global.f64 	%fd1, [%rd2];
	ld.global.f64 	%fd2, [%rd3];
	ld.global.f64 	%fd3, [%rd4];
	cvta.to.global.u64 	%rd6, %rd10;
$L__BB0_2:
	mad.lo.s64 	%rd13, %rd17, 24, %rd1;
	ld.global.f64 	%fd5, [%rd13];
	ld.global.f64 	%fd6, [%rd13+8];
	ld.global.f64 	%fd7, [%rd13+16];
	sub.f64 	%fd8, %fd1, %fd5;
	sub.f64 	%fd9, %fd2, %fd6;
	mul.f64 	%fd10, %fd9, %fd9;
	fma.rn.f64 	%fd11, %fd8, %fd8, %fd10;
	sub.f64 	%fd12, %fd3, %fd7;
	fma.rn.f64 	%fd13, %fd12, %fd12, %fd11;
	sqrt.rn.f64 	%fd14, %fd13;
	div.rn.f64 	%fd15, %fd14, %fd4;
	cvt.rzi.s32.f64 	%r8, %fd15;
	mul.wide.s32 	%rd14, %r8, 8;
	add.s64 	%rd15, %rd6, %rd14;
	atom.global.add.u64 	%rd16, [%rd15], 1;
	add.s32 	%r9, %r9, 1;
	cvt.s64.s32 	%rd17, %r9;
	setp.gt.u64 	%p2, %rd9, %rd17;
	@%p2 bra 	$L__BB0_2;
$L__BB0_3:
	ret;

}


// ===== COMPILED SASS (sm_100) =====

	.target	sm_100

	.elftype	@"ET_EXEC"


//--------------------- .note.nv.tkinfo           --------------------------
	.section	.note.nv.tkinfo,"",@"SHT_NOTE"
	.sectionflags	@"SHF_NOTE_NV_TKINFO"
	.tkinfo
        /*0018*/ 	.word	0x00000002
        /*0030*/ 	.string	""
        /*0030*/ 	.string	"ptxas"
        /*0030*/ 	.string	"Cuda compilation tools, release 13.0, V13.0.88"
        /*0030*/ 	.string	"Build cuda_13.0.r13.0/compiler.36424714_0"
        /*0030*/ 	.string	"-arch sm_100 -m 64 "



//--------------------- .note.nv.cuinfo           --------------------------
	.section	.note.nv.cuinfo,"",@"SHT_NOTE"
	.sectionflags	@"SHF_NOTE_NV_CUINFO"
        /*0018*/ 	.short	0x0002
        /*001a*/ 	.short	0x0064
        /*001c*/ 	.short	0x0082
	.zero		2


//--------------------- .nv.info                  --------------------------
	.section	.nv.info,"",@"SHT_CUDA_INFO"
	.align	4


	//----- nvinfo : EIATTR_REGCOUNT
	.align		4
        /*0000*/ 	.byte	0x04, 0x2f
        /*0002*/ 	.short	(.L_1 - .L_0)
	.align		4
.L_0:
        /*0004*/ 	.word	index@(_Z17GPUKernelFunctionydP8atomdescP10hist_entry)
        /*0008*/ 	.word	0x00000025


	//----- nvinfo : EIATTR_FRAME_SIZE
	.align		4
.L_1:
        /*000c*/ 	.byte	0x04, 0x11
        /*000e*/ 	.short	(.L_3 - .L_2)
	.align		4
.L_2:
        /*0010*/ 	.word	index@($__internal_1_$__cuda_sm20_dsqrt_rn_f64_mediumpath_v1)
        /*0014*/ 	.word	0x00000000


	//----- nvinfo : EIATTR_FRAME_SIZE
	.align		4
.L_3:
        /*0018*/ 	.byte	0x04, 0x11
        /*001a*/ 	.short	(.L_5 - .L_4)
	.align		4
.L_4:
        /*001c*/ 	.word	index@($__internal_0_$__cuda_sm20_div_rn_f64_full)
        /*0020*/ 	.word	0x00000000


	//----- nvinfo : EIATTR_FRAME_SIZE
	.align		4
.L_5:
        /*0024*/ 	.byte	0x04, 0x11
        /*0026*/ 	.short	(.L_7 - .L_6)
	.align		4
.L_6:
        /*0028*/ 	.word	index@(_Z17GPUKernelFunctionydP8atomdescP10hist_entry)
        /*002c*/ 	.word	0x00000000


	//----- nvinfo : EIATTR_MIN_STACK_SIZE
	.align		4
.L_7:
        /*0030*/ 	.byte	0x04, 0x12
        /*0032*/ 	.short	(.L_9 - .L_8)
	.align		4
.L_8:
        /*0034*/ 	.word	index@(_Z17GPUKernelFunctionydP8atomdescP10hist_entry)
        /*0038*/ 	.word	0x00000000
.L_9:


//--------------------- .nv.compat                --------------------------
	.section	.nv.compat,"",@"SHT_CUDA_COMPAT_INFO"
	.align	4
        /*0000*/ 	.byte	0x02, 0x09, 0x00, 0x00, 0x02, 0x02, 0x01, 0x00, 0x02, 0x05, 0x05, 0x00, 0x03, 0x07, 0x01, 0x01
        /*0010*/ 	.byte	0x02, 0x03, 0x00, 0x00, 0x02, 0x06, 0x01, 0x00, 0x04, 0x0b, 0x08, 0x00, 0x01, 0x00, 0x00, 0x00
        /*0020*/ 	.byte	0x00, 0x00, 0x00, 0x00


//--------------------- .nv.info._Z17GPUKernelFunctionydP8atomdescP10hist_entry --------------------------
	.section	.nv.info._Z17GPUKernelFunctionydP8atomdescP10hist_entry,"",@"SHT_CUDA_INFO"
	.sectionflags	@""
	.align	4


	//----- nvinfo : EIATTR_CUDA_API_VERSION
	.align		4
        /*0000*/ 	.byte	0x04, 0x37
        /*0002*/ 	.short	(.L_11 - .L_10)
.L_10:
        /*0004*/ 	.word	0x00000082


	//----- nvinfo : EIATTR_KPARAM_INFO
	.align		4
.L_11:
        /*0008*/ 	.byte	0x04, 0x17
        /*000a*/ 	.short	(.L_13 - .L_12)
.L_12:
        /*000c*/ 	.word	0x00000000
        /*0010*/ 	.short	0x0003
        /*0012*/ 	.short	0x0018
        /*0014*/ 	.byte	0x00, 0xf5, 0x21, 0x00


	//----- nvinfo : EIATTR_KPARAM_INFO
	.align		4
.L_13:
        /*0018*/ 	.byte	0x04, 0x17
        /*001a*/ 	.short	(.L_15 - .L_14)
.L_14:
        /*001c*/ 	.word	0x00000000
        /*0020*/ 	.short	0x0002
        /*0022*/ 	.short	0x0010
        /*0024*/ 	.byte	0x00, 0xf5, 0x21, 0x00


	//----- nvinfo : EIATTR_KPARAM_INFO
	.align		4
.L_15:
        /*0028*/ 	.byte	0x04, 0x17
        /*002a*/ 	.short	(.L_17 - .L_16)
.L_16:
        /*002c*/ 	.word	0x00000000
        /*0030*/ 	.short	0x0001
        /*0032*/ 	.short	0x0008
        /*0034*/ 	.byte	0x00, 0xf0, 0x21, 0x00


	//----- nvinfo : EIATTR_KPARAM_INFO
	.align		4
.L_17:
        /*0038*/ 	.byte	0x04, 0x17
        /*003a*/ 	.short	(.L_19 - .L_18)
.L_18:
        /*003c*/ 	.word	0x00000000
        /*0040*/ 	.short	0x0000
        /*0042*/ 	.short	0x0000
        /*0044*/ 	.byte	0x00, 0xf0, 0x21, 0x00


	//----- nvinfo : EIATTR_SPARSE_MMA_MASK
	.align		4
.L_19:
        /*0048*/ 	.byte	0x03, 0x50
        /*004a*/ 	.short	0x0000


	//----- nvinfo : EIATTR_MAXREG_COUNT
	.align		4
        /*004c*/ 	.byte	0x03, 0x1b
        /*004e*/ 	.short	0x00ff


	//----- nvinfo : EIATTR_MERCURY_ISA_VERSION
	.align		4
        /*0050*/ 	.byte	0x03, 0x5f
        /*0052*/ 	.short	0x0101


	//----- nvinfo : EIATTR_VRC_CTA_INIT_COUNT
	.align		4
        /*0054*/ 	.byte	0x02, 0x4a
	.zero		1
	.zero		1


	//----- nvinfo : EIATTR_EXIT_INSTR_OFFSETS
	.align		4
        /*0058*/ 	.byte	0x04, 0x1c
        /*005a*/ 	.short	(.L_21 - .L_20)


	//   ....[0]....
.L_20:
        /*005c*/ 	.word	0x000000b0


	//   ....[1]....
        /*0060*/ 	.word	0x00000560


	//----- nvinfo : EIATTR_CRS_STACK_SIZE
	.align		4
.L_21:
        /*0064*/ 	.byte	0x04, 0x1e
        /*0066*/ 	.short	(.L_23 - .L_22)
.L_22:
        /*0068*/ 	.word	0x00000000


	//----- nvinfo : EIATTR_CBANK_PARAM_SIZE
	.align		4
.L_23:
        /*006c*/ 	.byte	0x03, 0x19
        /*006e*/ 	.short	0x0020


	//----- nvinfo : EIATTR_PARAM_CBANK
	.align		4
        /*0070*/ 	.byte	0x04, 0x0a
        /*0072*/ 	.short	(.L_25 - .L_24)
	.align		4
.L_24:
        /*0074*/ 	.word	index@(.nv.constant0._Z17GPUKernelFunctionydP8atomdescP10hist_entry)
        /*0078*/ 	.short	0x0380
        /*007a*/ 	.short	0x0020


	//----- nvinfo : EIATTR_SW_WAR
	.align		4
.L_25:
        /*007c*/ 	.byte	0x04, 0x36
        /*007e*/ 	.short	(.L_27 - .L_26)
.L_26:
        /*0080*/ 	.word	0x00000008
.L_27:


//--------------------- .nv.callgraph             --------------------------
	.section	.nv.callgraph,"",@"SHT_CUDA_CALLGRAPH"
	.align	4
	.sectionentsize	8
	.align		4
        /*0000*/ 	.word	0x00000000
	.align		4
        /*0004*/ 	.word	0xffffffff
	.align		4
        /*0008*/ 	.word	0x00000000
	.align		4
        /*000c*/ 	.word	0xfffffffe
	.align		4
        /*0010*/ 	.word	0x00000000
	.align		4
        /*0014*/ 	.word	0xfffffffd
	.align		4
        /*0018*/ 	.word	0x00000000
	.align		4
        /*001c*/ 	.word	0xfffffffc


//--------------------- .text._Z17GPUKernelFunctionydP8atomdescP10hist_entry --------------------------
	.section	.text._Z17GPUKernelFunctionydP8atomdescP10hist_entry,"ax",@progbits
	.align	128
        .global         _Z17GPUKernelFunctionydP8atomdescP10hist_entry
        .type           _Z17GPUKernelFunctionydP8atomdescP10hist_entry,@function
        .size           _Z17GPUKernelFunctionydP8atomdescP10hist_entry,(.L_x_16 - _Z17GPUKernelFunctionydP8atomdescP10hist_entry)
        .other          _Z17GPUKernelFunctionydP8atomdescP10hist_entry,@"STO_CUDA_ENTRY STV_DEFAULT"
_Z17GPUKernelFunctionydP8atomdescP10hist_entry:
.text._Z17GPUKernelFunctionydP8atomdescP10hist_entry:
[----:B------:R-:W-:Y:S01]  /*0000*/  LDC R1, c[0x0][0x37c] ;  /* 0x0000df00ff017b82 */ /* 0x000fe20000000800 */
[----:B------:R-:W0:Y:S07]  /*0010*/  S2R R5, SR_TID.X ;  /* 0x0000000000057919 */ /* 0x000e2e0000002100 */
[----:B------:R-:W0:Y:S01]  /*0020*/  S2UR UR4, SR_CTAID.X ;  /* 0x00000000000479c3 */ /* 0x000e220000002500 */
[----:B------:R-:W1:Y:S07]  /*0030*/  LDCU.64 UR6, c[0x0][0x380] ;  /* 0x00007000ff0677ac */ /* 0x000e6e0008000a00 */
[----:B------:R-:W0:Y:S08]  /*0040*/  LDC R0, c[0x0][0x360] ;  /* 0x0000d800ff007b82 */ /* 0x000e300000000800 */
[----:B------:R-:W2:Y:S01]  /*0050*/  LDC.64 R2, c[0x0][0x390] ;  /* 0x0000e400ff027b82 */ /* 0x000ea20000000a00 */
[----:B0-----:R-:W-:-:S04]  /*0060*/  IMAD R5, R0, UR4, R5 ;  /* 0x0000000400057c24 */ /* 0x001fc8000f8e0205 */
[----:B------:R-:W-:-:S05]  /*0070*/  VIADD R0, R5, 0x1 ;  /* 0x0000000105007836 */ /* 0x000fca0000000000 */
[----:B-1----:R-:W-:Y:S02]  /*0080*/  ISETP.GE.U32.AND P0, PT, R0, UR6, PT ;  /* 0x0000000600007c0c */ /* 0x002fe4000bf06070 */
[----:B------:R-:W-:-:S04]  /*0090*/  SHF.R.S32.HI R16, RZ, 0x1f, R0 ;  /* 0x0000001fff107819 */ /* 0x000fc80000011400 */
[----:B------:R-:W-:-:S13]  /*00a0*/  ISETP.GE.U32.AND.EX P0, PT, R16, UR7, PT, P0 ;  /* 0x0000000710007c0c */ /* 0x000fda000bf06100 */
[----:B--2---:R-:W-:Y:S05]  /*00b0*/  @P0 EXIT ;  /* 0x000000000000094d */ /* 0x004fea0003800000 */
[----:B------:R-:W0:Y:S01]  /*00c0*/  LDCU.64 UR4, c[0x0][0x358] ;  /* 0x00006b00ff0477ac */ /* 0x000e220008000a00 */
[----:B------:R-:W-:Y:S01]  /*00d0*/  IMAD.WIDE R2, R5, 0x18, R2 ;  /* 0x0000001805027825 */ /* 0x000fe200078e0202 */
[----:B------:R-:W1:Y:S01]  /*00e0*/  LDC.64 R10, c[0x0][0x390] ;  /* 0x0000e400ff0a7b82 */ /* 0x000e620000000a00 */
[----:B------:R-:W2:Y:S01]  /*00f0*/  LDCU UR6, c[0x0][0x38c] ;  /* 0x00007180ff0677ac */ /* 0x000ea20008000800 */
[----:B------:R-:W3:Y:S06]  /*0100*/  LDCU.64 UR8, c[0x0][0x380] ;  /* 0x00007000ff0877ac */ /* 0x000eec0008000a00 */
[----:B------:R-:W4:Y:S01]  /*0110*/  LDC.64 R12, c[0x0][0x388] ;  /* 0x0000e200ff0c7b82 */ /* 0x000f220000000a00 */
[----:B0-----:R0:W5:Y:S07]  /*0120*/  LDG.E.64 R4, desc[UR4][R2.64] ;  /* 0x0000000402047981 */ /* 0x00116e000c1e1b00 */
[----:B------:R-:W0:Y:S01]  /*0130*/  LDC.64 R14, c[0x0][0x398] ;  /* 0x0000e600ff0e7b82 */ /* 0x000e220000000a00 */
[----:B------:R0:W5:Y:S04]  /*0140*/  LDG.E.64 R6, desc[UR4][R2.64+0x8] ;  /* 0x0000080402067981 */ /* 0x000168000c1e1b00 */
[----:B------:R0:W5:Y:S01]  /*0150*/  LDG.E.64 R8, desc[UR4][R2.64+0x10] ;  /* 0x0000100402087981 */ /* 0x000162000c1e1b00 */
[----:B------:R-:W-:-:S02]  /*0160*/  IMAD.MOV.U32 R20, RZ, RZ, R16 ;  /* 0x000000ffff147224 */ /* 0x000fc400078e0010 */
[----:B--23--:R-:W-:-:S07]  /*0170*/  IMAD.MOV.U32 R21, RZ, RZ, R0 ;  /* 0x000000ffff157224 */ /* 0x00cfce00078e0000 */
.L_x_4:
[----:B--2---:R-:W-:Y:S02]  /*0180*/  IMAD R17, R20, 0x18, RZ ;  /* 0x0000001814117824 */ /* 0x004fe400078e02ff */
[----:B01----:R-:W-:-:S04]  /*0190*/  IMAD.WIDE.U32 R2, R21, 0x18, R10 ;  /* 0x0000001815027825 */ /* 0x003fc800078e000a */
[----:B------:R-:W-:-:S05]  /*01a0*/  IMAD.IADD R3, R3, 0x1, R17 ;  /* 0x0000000103037824 */ /* 0x000fca00078e0211 */
[----:B------:R-:W2:Y:S04]  /*01b0*/  LDG.E.64 R18, desc[UR4][R2.64+0x8] ;  /* 0x0000080402127981 */ /* 0x000ea8000c1e1b00 */
[----:B------:R-:W3:Y:S04]  /*01c0*/  LDG.E.64 R16, desc[UR4][R2.64] ;  /* 0x0000000402107981 */ /* 0x000ee8000c1e1b00 */
[----:B------:R0:W4:Y:S01]  /*01d0*/  LDG.E.64 R20, desc[UR4][R2.64+0x10] ;  /* 0x0000100402147981 */ /* 0x000122000c1e1b00 */
[----:B------:R-:W-:Y:S05]  /*01e0*/  YIELD ;  /* 0x0000000000007946 */ /* 0x000fea0003800000 */
[----:B------:R-:W-:Y:S01]  /*01f0*/  BSSY.RECONVERGENT B0, `(.L_x_0) ;  /* 0x0000019000007945 */ /* 0x000fe20003800200 */
[----:B0-----:R-:W-:-:S02]  /*0200*/  IMAD.MOV.U32 R2, RZ, RZ, 0x0 ;  /* 0x00000000ff027424 */ /* 0x001fc400078e00ff */
[----:B------:R-:W-:Y:S01]  /*0210*/  IMAD.MOV.U32 R3, RZ, RZ, 0x3fd80000 ;  /* 0x3fd80000ff037424 */ /* 0x000fe200078e00ff */
[----:B--2--5:R-:W-:Y:S02]  /*0220*/  DADD R18, R6, -R18 ;  /* 0x0000000006127229 */ /* 0x024fe40000000812 */
[----:B---3--:R-:W-:-:S06]  /*0230*/  DADD R16, R4, -R16 ;  /* 0x0000000004107229 */ /* 0x008fcc0000000810 */
[----:B------:R-:W-:Y:S02]  /*0240*/  DMUL R18, R18, R18 ;  /* 0x0000001212127228 */ /* 0x000fe40000000000 */
[----:B----4-:R-:W-:-:S06]  /*0250*/  DADD R20, R8, -R20 ;  /* 0x0000000008147229 */ /* 0x010fcc0000000814 */
[----:B------:R-:W-:-:S08]  /*0260*/  DFMA R18, R16, R16, R18 ;  /* 0x000000101012722b */ /* 0x000fd00000000012 */
[----:B------:R-:W-:-:S06]  /*0270*/  DFMA R20, R20, R20, R18 ;  /* 0x000000141414722b */ /* 0x000fcc0000000012 */
[----:B------:R-:W0:Y:S04]  /*0280*/  MUFU.RSQ64H R19, R21 ;  /* 0x0000001500137308 */ /* 0x000e280000001c00 */
[----:B------:R-:W-:-:S05]  /*0290*/  VIADD R18, R21, 0xfcb00000 ;  /* 0xfcb0000015127836 */ /* 0x000fca0000000000 */
[----:B------:R-:W-:Y:S01]  /*02a0*/  ISETP.GE.U32.AND P0, PT, R18, 0x7ca00000, PT ;  /* 0x7ca000001200780c */ /* 0x000fe20003f06070 */
[----:B0-----:R-:W-:-:S08]  /*02b0*/  DMUL R16, R18, R18 ;  /* 0x0000001212107228 */ /* 0x001fd00000000000 */
[----:B------:R-:W-:-:S08]  /*02c0*/  DFMA R16, R20, -R16, 1 ;  /* 0x3ff000001410742b */ /* 0x000fd00000000810 */
[----:B------:R-:W-:Y:S02]  /*02d0*/  DFMA R2, R16, R2, 0.5 ;  /* 0x3fe000001002742b */ /* 0x000fe40000000002 */
[----:B------:R-:W-:-:S08]  /*02e0*/  DMUL R16, R18, R16 ;  /* 0x0000001012107228 */ /* 0x000fd00000000000 */
[----:B------:R-:W-:-:S08]  /*02f0*/  DFMA R24, R2, R16, R18 ;  /* 0x000000100218722b */ /* 0x000fd00000000012 */
[----:B------:R-:W-:Y:S02]  /*0300*/  DMUL R26, R20, R24 ;  /* 0x00000018141a7228 */ /* 0x000fe40000000000 */
[----:B------:R-:W-:Y:S01]  /*0310*/  VIADD R23, R25, 0xfff00000 ;  /* 0xfff0000019177836 */ /* 0x000fe20000000000 */
[----:B------:R-:W-:-:S05]  /*0320*/  MOV R22, R24 ;  /* 0x0000001800167202 */ /* 0x000fca0000000f00 */
[----:B------:R-:W-:-:S08]  /*0330*/  DFMA R28, R26, -R26, R20 ;  /* 0x8000001a1a1c722b */ /* 0x000fd00000000014 */
[----:B------:R-:W-:Y:S01]  /*0340*/  DFMA R16, R28, R22, R26 ;  /* 0x000000161c10722b */ /* 0x000fe2000000001a */
[----:B------:R-:W-:Y:S10]  /*0350*/  @!P0 BRA `(.L_x_1) ;  /* 0x0000000000088947 */ /* 0x000ff40003800000 */
[----:B------:R-:W-:-:S07]  /*0360*/  MOV R2, 0x380 ;  /* 0x0000038000027802 */ /* 0x000fce0000000f00 */
[----:B------:R-:W-:Y:S05]  /*0370*/  CALL.REL.NOINC `($__internal_1_$__cuda_sm20_dsqrt_rn_f64_mediumpath_v1) ;  /* 0x0000000400e47944 */ /* 0x000fea0003c00000 */
.L_x_1:
[----:B------:R-:W-:Y:S05]  /*0380*/  BSYNC.RECONVERGENT B0 ;  /* 0x0000000000007941 */ /* 0x000fea0003800200 */
.L_x_0:
[----:B------:R-:W0:Y:S01]  /*0390*/  MUFU.RCP64H R3, UR6 ;  /* 0x0000000600037d08 */ /* 0x000e220008001800 */
[----:B------:R-:W-:Y:S01]  /*03a0*/  IMAD.MOV.U32 R2, RZ, RZ, 0x1 ;  /* 0x00000001ff027424 */ /* 0x000fe200078e00ff */
[----:B------:R-:W-:Y:S01]  /*03b0*/  FSETP.GEU.AND P1, PT, |R17|, 6.5827683646048100446e-37, PT ;  /* 0x036000001100780b */ /* 0x000fe20003f2e200 */
[----:B------:R-:W-:Y:S04]  /*03c0*/  BSSY.RECONVERGENT B0, `(.L_x_2) ;  /* 0x000000e000007945 */ /* 0x000fe80003800200 */
[----:B0-----:R-:W-:-:S08]  /*03d0*/  DFMA R18, R2, -R12, 1 ;  /* 0x3ff000000212742b */ /* 0x001fd0000000080c */
[----:B------:R-:W-:-:S08]  /*03e0*/  DFMA R18, R18, R18, R18 ;  /* 0x000000121212722b */ /* 0x000fd00000000012 */
[----:B------:R-:W-:-:S08]  /*03f0*/  DFMA R18, R2, R18, R2 ;  /* 0x000000120212722b */ /* 0x000fd00000000002 */
[----:B------:R-:W-:-:S08]  /*0400*/  DFMA R2, R18, -R12, 1 ;  /* 0x3ff000001202742b */ /* 0x000fd0000000080c */
[----:B------:R-:W-:-:S08]  /*0410*/  DFMA R2, R18, R2, R18 ;  /* 0x000000021202722b */ /* 0x000fd00000000012 */
[----:B------:R-:W-:-:S08]  /*0420*/  DMUL R18, R2, R16 ;  /* 0x0000001002127228 */ /* 0x000fd00000000000 */
[----:B------:R-:W-:-:S08]  /*0430*/  DFMA R20, R18, -R12, R16 ;  /* 0x8000000c1214722b */ /* 0x000fd00000000010 */
[----:B------:R-:W-:-:S10]  /*0440*/  DFMA R2, R2, R20, R18 ;  /* 0x000000140202722b */ /* 0x000fd40000000012 */
[----:B------:R-:W-:-:S05]  /*0450*/  FFMA R18, RZ, UR6, R3 ;  /* 0x00000006ff127c23 */ /* 0x000fca0008000003 */
[----:B------:R-:W-:-:S13]  /*0460*/  FSETP.GT.AND P0, PT, |R18|, 1.469367938527859385e-39, PT ;  /* 0x001000001200780b */ /* 0x000fda0003f04200 */
[----:B------:R-:W-:Y:S05]  /*0470*/  @P0 BRA P1, `(.L_x_3) ;  /* 0x0000000000080947 */ /* 0x000fea0000800000 */
[----:B------:R-:W-:-:S07]  /*0480*/  MOV R22, 0x4a0 ;  /* 0x000004a000167802 */ /* 0x000fce0000000f00 */
[----:B------:R-:W-:Y:S05]  /*0490*/  CALL.REL.NOINC `($__internal_0_$__cuda_sm20_div_rn_f64_full) ;  /* 0x0000000000347944 */ /* 0x000fea0003c00000 */
.L_x_3:
[----:B------:R-:W-:Y:S05]  /*04a0*/  BSYNC.RECONVERGENT B0 ;  /* 0x0000000000007941 */ /* 0x000fea0003800200 */
.L_x_2:
[----:B------:R-:W-:Y:S01]  /*04b0*/  VIADD R21, R0, 0x1 ;  /* 0x0000000100157836 */ /* 0x000fe20000000000 */
[----:B------:R-:W0:Y:S01]  /*04c0*/  F2I.F64.TRUNC R17, R2 ;  /* 0x0000000200117311 */ /* 0x000e22000030d100 */
[----:B------:R-:W-:Y:S02]  /*04d0*/  IMAD.MOV.U32 R18, RZ, RZ, 0x1 ;  /* 0x00000001ff127424 */ /* 0x000fe400078e00ff */
[----:B------:R-:W-:Y:S01]  /*04e0*/  IMAD.MOV.U32 R19, RZ, RZ, 0x0 ;  /* 0x00000000ff137424 */ /* 0x000fe200078e00ff */
[----:B------:R-:W-:Y:S02]  /*04f0*/  ISETP.GE.U32.AND P0, PT, R21, UR8, PT ;  /* 0x0000000815007c0c */ /* 0x000fe4000bf06070 */
[----:B------:R-:W-:-:S04]  /*0500*/  SHF.R.S32.HI R20, RZ, 0x1f, R21 ;  /* 0x0000001fff147819 */ /* 0x000fc80000011415 */
[----:B------:R-:W-:Y:S01]  /*0510*/  ISETP.GE.U32.AND.EX P0, PT, R20, UR9, PT, P0 ;  /* 0x0000000914007c0c */ /* 0x000fe2000bf06100 */
[----:B0-----:R-:W-:-:S05]  /*0520*/  IMAD.WIDE R16, R17, 0x8, R14 ;  /* 0x0000000811107825 */ /* 0x001fca00078e020e */
[----:B------:R2:W-:Y:S01]  /*0530*/  REDG.E.ADD.64.STRONG.GPU desc[UR4][R16.64], R18 ;  /* 0x000000121000798e */ /* 0x0005e2000c12e504 */
[----:B------:R-:W-:-:S06]  /*0540*/  IMAD.MOV.U32 R0, RZ, RZ, R21 ;  /* 0x000000ffff007224 */ /* 0x000fcc00078e0015 */
[----:B------:R-:W-:Y:S05]  /*0550*/  @!P0 BRA `(.L_x_4) ;  /* 0xfffffffc00088947 */ /* 0x000fea000383ffff */
[----:B------:R-:W-:Y:S05]  /*0560*/  EXIT ;  /* 0x000000000000794d */ /* 0x000fea0003800000 */
        .weak           $__internal_0_$__cuda_sm20_div_rn_f64_full
        .type           $__internal_0_$__cuda_sm20_div_rn_f64_full,@function
        .size           $__internal_0_$__cuda_sm20_div_rn_f64_full,($__internal_1_$__cuda_sm20_dsqrt_rn_f64_mediumpath_v1 - $__internal_0_$__cuda_sm20_div_rn_f64_full)
$__internal_0_$__cuda_sm20_div_rn_f64_full:
[----:B------:R-:W0:Y:S01]  /*0570*/  LDC.64 R20, c[0x0][0x388] ;  /* 0x0000e200ff147b82 */ /* 0x000e220000000a00 */
[----:B------:R-:W-:Y:S01]  /*0580*/  IMAD.MOV.U32 R26, RZ, RZ, 0x1 ;  /* 0x00000001ff1a7424 */ /* 0x000fe200078e00ff */
[C---:B------:R-:W-:Y:S01]  /*0590*/  FSETP.GEU.AND P2, PT, |R17|.reuse, 1.469367938527859385e-39, PT ;  /* 0x001000001100780b */ /* 0x040fe20003f4e200 */
[----:B------:R-:W-:Y:S01]  /*05a0*/  BSSY.RECONVERGENT B1, `(.L_x_5) ;  /* 0x0000052000017945 */ /* 0x000fe20003800200 */
[----:B------:R-:W-:Y:S02]  /*05b0*/  LOP3.LUT R25, R17, 0x7ff00000, RZ, 0xc0, !PT ;  /* 0x7ff0000011197812 */ /* 0x000fe400078ec0ff */
[----:B------:R-:W-:-:S03]  /*05c0*/  MOV R23, 0x1ca00000 ;  /* 0x1ca0000000177802 */ /* 0x000fc60000000f00 */
[----:B------:R-:W-:Y:S01]  /*05d0*/  IMAD.MOV.U32 R33, RZ, RZ, R25 ;  /* 0x000000ffff217224 */ /* 0x000fe200078e0019 */
[C---:B0-----:R-:W-:Y:S02]  /*05e0*/  FSETP.GEU.AND P0, PT, |R21|.reuse, 1.469367938527859385e-39, PT ;  /* 0x001000001500780b */ /* 0x041fe40003f0e200 */
[C---:B------:R-:W-:Y:S02]  /*05f0*/  LOP3.LUT R18, R21.reuse, 0x800fffff, RZ, 0xc0, !PT ;  /* 0x800fffff15127812 */ /* 0x040fe400078ec0ff */
[----:B------:R-:W-:Y:S02]  /*0600*/  LOP3.LUT R24, R21, 0x7ff00000, RZ, 0xc0, !PT ;  /* 0x7ff0000015187812 */ /* 0x000fe400078ec0ff */
[----:B------:R-:W-:Y:S01]  /*0610*/  LOP3.LUT R19, R18, 0x3ff00000, RZ, 0xfc, !PT ;  /* 0x3ff0000012137812 */ /* 0x000fe200078efcff */
[----:B------:R-:W-:Y:S01]  /*0620*/  IMAD.MOV.U32 R18, RZ, RZ, R20 ;  /* 0x000000ffff127224 */ /* 0x000fe200078e0014 */
[----:B------:R-:W-:Y:S01]  /*0630*/  ISETP.GE.U32.AND P1, PT, R25, R24, PT ;  /* 0x000000181900720c */ /* 0x000fe20003f26070 */
[----:B------:R-:W-:-:S03]  /*0640*/  IMAD.MOV.U32 R32, RZ, RZ, R24 ;  /* 0x000000ffff207224 */ /* 0x000fc600078e0018 */
[----:B------:R-:W-:Y:S01]  /*0650*/  SEL R23, R23, 0x63400000, !P1 ;  /* 0x6340000017177807 */ /* 0x000fe20004800000 */
[----:B------:R-:W0:Y:S03]  /*0660*/  @!P0 LDC.64 R2, c[0x0][0x388] ;  /* 0x0000e200ff028b82 */ /* 0x000e260000000a00 */
[----:B------:R-:W-:-:S04]  /*0670*/  @!P2 LOP3.LUT R28, R23, 0x80000000, R17, 0xf8, !PT ;  /* 0x80000000171ca812 */ /* 0x000fc800078ef811 */
[----:B------:R-:W-:Y:S01]  /*0680*/  @!P2 LOP3.LUT R29, R28, 0x100000, RZ, 0xfc, !PT ;  /* 0x001000001c1da812 */ /* 0x000fe200078efcff */
[----:B------:R-:W-:Y:S01]  /*0690*/  @!P2 IMAD.MOV.U32 R28, RZ, RZ, RZ ;  /* 0x000000ffff1ca224 */ /* 0x000fe200078e00ff */
[----:B0-----:R-:W-:-:S06]  /*06a0*/  @!P0 DMUL R18, R2, 8.98846567431157953865e+307 ;  /* 0x7fe0000002128828 */ /* 0x001fcc0000000000 */
[----:B------:R-:W0:Y:S04]  /*06b0*/  MUFU.RCP64H R27, R19 ;  /* 0x00000013001b7308 */ /* 0x000e280000001800 */
[----:B------:R-:W-:-:S05]  /*06c0*/  @!P0 LOP3.LUT R32, R19, 0x7ff00000, RZ, 0xc0, !PT ;  /* 0x7ff0000013208812 */ /* 0x000fca00078ec0ff */
[----:B------:R-:W-:Y:S01]  /*06d0*/  VIADD R34, R32, 0xffffffff ;  /* 0xffffffff20227836 */ /* 0x000fe20000000000 */
[----:B0-----:R-:W-:-:S08]  /*06e0*/  DFMA R2, R26, -R18, 1 ;  /* 0x3ff000001a02742b */ /* 0x001fd00000000812 */
[----:B------:R-:W-:-:S08]  /*06f0*/  DFMA R2, R2, R2, R2 ;  /* 0x000000020202722b */ /* 0x000fd00000000002 */
[----:B------:R-:W-:Y:S01]  /*0700*/  DFMA R26, R26, R2, R26 ;  /* 0x000000021a1a722b */ /* 0x000fe2000000001a */
[----:B------:R-:W-:Y:S01]  /*0710*/  LOP3.LUT R3, R23, 0x800fffff, R17, 0xf8, !PT ;  /* 0x800fffff17037812 */ /* 0x000fe200078ef811 */
[----:B------:R-:W-:-:S06]  /*0720*/  IMAD.MOV.U32 R2, RZ, RZ, R16 ;  /* 0x000000ffff027224 */ /* 0x000fcc00078e0010 */
[----:B------:R-:W-:Y:S02]  /*0730*/  DFMA R30, R26, -R18, 1 ;  /* 0x3ff000001a1e742b */ /* 0x000fe40000000812 */
[----:B------:R-:W-:-:S06]  /*0740*/  @!P2 DFMA R2, R2, 2, -R28 ;  /* 0x400000000202a82b */ /* 0x000fcc000000081c */
[----:B------:R-:W-:-:S04]  /*0750*/  DFMA R26, R26, R30, R26 ;  /* 0x0000001e1a1a722b */ /* 0x000fc8000000001a */
[----:B------:R-:W-:-:S04]  /*0760*/  @!P2 LOP3.LUT R33, R3, 0x7ff00000, RZ, 0xc0, !PT ;  /* 0x7ff000000321a812 */ /* 0x000fc800078ec0ff */
[----:B------:R-:W-:Y:S01]  /*0770*/  DMUL R28, R26, R2 ;  /* 0x000000021a1c7228 */ /* 0x000fe20000000000 */
[----:B------:R-:W-:-:S05]  /*0780*/  VIADD R30, R33, 0xffffffff ;  /* 0xffffffff211e7836 */ /* 0x000fca0000000000 */
[----:B------:R-:W-:Y:S02]  /*0790*/  ISETP.GT.U32.AND P0, PT, R30, 0x7feffffe, PT ;  /* 0x7feffffe1e00780c */ /* 0x000fe40003f04070 */
[----:B------:R-:W-:Y:S02]  /*07a0*/  DFMA R30, R28, -R18, R2 ;  /* 0x800000121c1e722b */ /* 0x000fe40000000002 */
[----:B------:R-:W-:-:S06]  /*07b0*/  ISETP.GT.U32.OR P0, PT, R34, 0x7feffffe, P0 ;  /* 0x7feffffe2200780c */ /* 0x000fcc0000704470 */
[----:B------:R-:W-:-:S07]  /*07c0*/  DFMA R30, R26, R30, R28 ;  /* 0x0000001e1a1e722b */ /* 0x000fce000000001c */
[----:B------:R-:W-:Y:S05]  /*07d0*/  @P0 BRA `(.L_x_6) ;  /* 0x0000000000600947 */ /* 0x000fea0003800000 */
[----:B------:R-:W-:Y:S01]  /*07e0*/  VIADDMNMX R24, R25, -R24, 0xb9600000, !PT ;  /* 0xb960000019187446 */ /* 0x000fe20007800918 */
[----:B------:R-:W-:-:S03]  /*07f0*/  IMAD.MOV.U32 R16, RZ, RZ, RZ ;  /* 0x000000ffff107224 */ /* 0x000fc600078e00ff */
[----:B------:R-:W-:-:S05]  /*0800*/  VIMNMX R24, PT, PT, R24, 0x46a00000, PT ;  /* 0x46a0000018187848 */ /* 0x000fca0003fe0100 */
[----:B------:R-:W-:-:S05]  /*0810*/  IMAD.IADD R23, R24, 0x1, -R23 ;  /* 0x0000000118177824 */ /* 0x000fca00078e0a17 */
[----:B------:R-:W-:-:S06]  /*0820*/  IADD3 R17, PT, PT, R23, 0x7fe00000, RZ ;  /* 0x7fe0000017117810 */ /* 0x000fcc0007ffe0ff */
[----:B------:R-:W-:-:S10]  /*0830*/  DMUL R24, R30, R16 ;  /* 0x000000101e187228 */ /* 0x000fd40000000000 */
[----:B------:R-:W-:-:S13]  /*0840*/  FSETP.GTU.AND P0, PT, |R25|, 1.469367938527859385e-39, PT ;  /* 0x001000001900780b */ /* 0x000fda0003f0c200 */
[----:B------:R-:W-:Y:S05]  /*0850*/  @P0 BRA `(.L_x_7) ;  /* 0x0000000000980947 */ /* 0x000fea0003800000 */
[----:B------:R-:W-:Y:S01]  /*0860*/  DFMA R2, R30, -R18, R2 ;  /* 0x800000121e02722b */ /* 0x000fe20000000002 */
[----:B------:R-:W-:-:S09]  /*0870*/  IMAD.MOV.U32 R16, RZ, RZ, RZ ;  /* 0x000000ffff107224 */ /* 0x000fd200078e00ff */
[C---:B------:R-:W-:Y:S02]  /*0880*/  FSETP.NEU.AND P0, PT, R3.reuse, RZ, PT ;  /* 0x000000ff0300720b */ /* 0x040fe40003f0d000 */
[----:B------:R-:W-:-:S04]  /*0890*/  LOP3.LUT R21, R3, 0x80000000, R21, 0x48, !PT ;  /* 0x8000000003157812 */ /* 0x000fc800078e4815 */
[----:B------:R-:W-:-:S07]  /*08a0*/  LOP3.LUT R17, R21, R17, RZ, 0xfc, !PT ;  /* 0x0000001115117212 */ /* 0x000fce00078efcff */
[----:B------:R-:W-:Y:S05]  /*08b0*/  @!P0 BRA `(.L_x_7) ;  /* 0x0000000000808947 */ /* 0x000fea0003800000 */
[----:B------:R-:W-:Y:S01]  /*08c0*/  IMAD.MOV R3, RZ, RZ, -R23 ;  /* 0x000000ffff037224 */ /* 0x000fe200078e0a17 */
[----:B------:R-:W-:Y:S01]  /*08d0*/  DMUL.RP R16, R30, R16 ;  /* 0x000000101e107228 */ /* 0x000fe20000008000 */
[----:B------:R-:W-:-:S06]  /*08e0*/  IMAD.MOV.U32 R2, RZ, RZ, RZ ;  /* 0x000000ffff027224 */ /* 0x000fcc00078e00ff */
[----:B------:R-:W-:-:S03]  /*08f0*/  DFMA R2, R24, -R2, R30 ;  /* 0x800000021802722b */ /* 0x000fc6000000001e */
[----:B------:R-:W-:-:S03]  /*0900*/  LOP3.LUT R21, R17, R21, RZ, 0x3c, !PT ;  /* 0x0000001511157212 */ /* 0x000fc600078e3cff */
[----:B------:R-:W-:-:S04]  /*0910*/  IADD3 R2, PT, PT, -R23, -0x43300000, RZ ;  /* 0xbcd0000017027810 */ /* 0x000fc80007ffe1ff */
[----:B------:R-:W-:-:S04]  /*0920*/  FSETP.NEU.AND P0, PT, |R3|, R2, PT ;  /* 0x000000020300720b */ /* 0x000fc80003f0d200 */
[----:B------:R-:W-:Y:S02]  /*0930*/  FSEL R24, R16, R24, !P0 ;  /* 0x0000001810187208 */ /* 0x000fe40004000000 */
[----:B------:R-:W-:Y:S01]  /*0940*/  FSEL R25, R21, R25, !P0 ;  /* 0x0000001915197208 */ /* 0x000fe20004000000 */
[----:B------:R-:W-:Y:S06]  /*0950*/  BRA `(.L_x_7) ;  /* 0x0000000000587947 */ /* 0x000fec0003800000 */
.L_x_6:
[----:B------:R-:W-:-:S14]  /*0960*/  DSETP.NAN.AND P0, PT, R16, R16, PT ;  /* 0x000000101000722a */ /* 0x000fdc0003f08000 */
[----:B------:R-:W-:Y:S05]  /*0970*/  @P0 BRA `(.L_x_8) ;  /* 0x0000000000480947 */ /* 0x000fea0003800000 */
[----:B------:R-:W0:Y:S02]  /*0980*/  LDC.64 R2, c[0x0][0x388] ;  /* 0x0000e200ff027b82 */ /* 0x000e240000000a00 */
[----:B0-----:R-:W-:-:S14]  /*0990*/  DSETP.NAN.AND P0, PT, R2, R2, PT ;  /* 0x000000020200722a */ /* 0x001fdc0003f08000 */
[----:B------:R-:W-:Y:S05]  /*09a0*/  @P0 BRA `(.L_x_9) ;  /* 0x0000000000300947 */ /* 0x000fea0003800000 */
[----:B------:R-:W-:Y:S01]  /*09b0*/  ISETP.NE.AND P0, PT, R33, R32, PT ;  /* 0x000000202100720c */ /* 0x000fe20003f05270 */
[----:B------:R-:W-:Y:S02]  /*09c0*/  IMAD.MOV.U32 R24, RZ, RZ, 0x0 ;  /* 0x00000000ff187424 */ /* 0x000fe400078e00ff */
[----:B------:R-:W-:-:S10]  /*09d0*/  IMAD.MOV.U32 R25, RZ, RZ, -0x80000 ;  /* 0xfff80000ff197424 */ /* 0x000fd400078e00ff */
[----:B------:R-:W-:Y:S05]  /*09e0*/  @!P0 BRA `(.L_x_7) ;  /* 0x0000000000348947 */ /* 0x000fea0003800000 */
[----:B------:R-:W-:Y:S02]  /*09f0*/  ISETP.NE.AND P0, PT, R33, 0x7ff00000, PT ;  /* 0x7ff000002100780c */ /* 0x000fe40003f05270 */
[----:B------:R-:W-:Y:S02]  /*0a00*/  LOP3.LUT R25, R17, 0x80000000, R21, 0x48, !PT ;  /* 0x8000000011197812 */ /* 0x000fe400078e4815 */
[----:B------:R-:W-:-:S13]  /*0a10*/  ISETP.EQ.OR P0, PT, R32, RZ, !P0 ;  /* 0x000000ff2000720c */ /* 0x000fda0004702670 */
[----:B------:R-:W-:Y:S01]  /*0a20*/  @P0 LOP3.LUT R2, R25, 0x7ff00000, RZ, 0xfc, !PT ;  /* 0x7ff0000019020812 */ /* 0x000fe200078efcff */
[----:B------:R-:W-:Y:S01]  /*0a30*/  @!P0 IMAD.MOV.U32 R24, RZ, RZ, RZ ;  /* 0x000000ffff188224 */ /* 0x000fe200078e00ff */
[----:B------:R-:W-:-:S03]  /*0a40*/  @P0 MOV R24, RZ ;  /* 0x000000ff00180202 */ /* 0x000fc60000000f00 */
[----:B------:R-:W-:Y:S01]  /*0a50*/  @P0 IMAD.MOV.U32 R25, RZ, RZ, R2 ;  /* 0x000000ffff190224 */ /* 0x000fe200078e0002 */
[----:B------:R-:W-:Y:S06]  /*0a60*/  BRA `(.L_x_7) ;  /* 0x0000000000147947 */ /* 0x000fec0003800000 */
.L_x_9:
[----:B------:R-:W-:Y:S01]  /*0a70*/  LOP3.LUT R25, R21, 0x80000, RZ, 0xfc, !PT ;  /* 0x0008000015197812 */ /* 0x000fe200078efcff */
[----:B------:R-:W-:Y:S01]  /*0a80*/  IMAD.MOV.U32 R24, RZ, RZ, R20 ;  /* 0x000000ffff187224 */ /* 0x000fe200078e0014 */
[----:B------:R-:W-:Y:S06]  /*0a90*/  BRA `(.L_x_7) ;  /* 0x0000000000087947 */ /* 0x000fec0003800000 */
.L_x_8:
[----:B------:R-:W-:Y:S01]  /*0aa0*/  LOP3.LUT R25, R17, 0x80000, RZ, 0xfc, !PT ;  /* 0x0008000011197812 */ /* 0x000fe200078efcff */
[----:B------:R-:W-:-:S07]  /*0ab0*/  IMAD.MOV.U32 R24, RZ, RZ, R16 ;  /* 0x000000ffff187224 */ /* 0x000fce00078e0010 */
.L_x_7:
[----:B------:R-:W-:Y:S05]  /*0ac0*/  BSYNC.RECONVERGENT B1 ;  /* 0x0000000000017941 */ /* 0x000fea0003800200 */
.L_x_5:
[----:B------:R-:W-:Y:S02]  /*0ad0*/  IMAD.MOV.U32 R23, RZ, RZ, 0x0 ;  /* 0x00000000ff177424 */ /* 0x000fe400078e00ff */
[----:B------:R-:W-:Y:S02]  /*0ae0*/  IMAD.MOV.U32 R2, RZ, RZ, R24 ;  /* 0x000000ffff027224 */ /* 0x000fe400078e0018 */
[----:B------:R-:W-:Y:S01]  /*0af0*/  IMAD.MOV.U32 R3, RZ, RZ, R25 ;  /* 0x000000ffff037224 */ /* 0x000fe200078e0019 */
[----:B------:R-:W-:Y:S06]  /*0b00*/  RET.REL.NODEC R22 `(_Z17GPUKernelFunctionydP8atomdescP10hist_entry) ;  /* 0xfffffff4163c7950 */ /* 0x000fec0003c3ffff */
        .weak           $__internal_1_$__cuda_sm20_dsqrt_rn_f64_mediumpath_v1
        .type           $__internal_1_$__cuda_sm20_dsqrt_rn_f64_mediumpath_v1,@function
        .size           $__internal_1_$__cuda_sm20_dsqrt_rn_f64_mediumpath_v1,(.L_x_16 - $__internal_1_$__cuda_sm20_dsqrt_rn_f64_mediumpath_v1)
$__internal_1_$__cuda_sm20_dsqrt_rn_f64_mediumpath_v1:
[----:B------:R-:W-:Y:S01]  /*0b10*/  ISETP.GE.U32.AND P0, PT, R18, -0x3400000, PT ;  /* 0xfcc000001200780c */ /* 0x000fe20003f06070 */
[----:B------:R-:W-:Y:S01]  /*0b20*/  BSSY.RECONVERGENT B1, `(.L_x_10) ;  /* 0x0000028000017945 */ /* 0x000fe20003800200 */
[----:B------:R-:W-:Y:S01]  /*0b30*/  IMAD.MOV.U32 R22, RZ, RZ, R24 ;  /* 0x000000ffff167224 */ /* 0x000fe200078e0018 */
[----:B------:R-:W-:Y:S01]  /*0b40*/  MOV R18, R20 ;  /* 0x0000001400127202 */ /* 0x000fe20000000f00 */
[----:B------:R-:W-:Y:S02]  /*0b50*/  IMAD.MOV.U32 R19, RZ, RZ, R21 ;  /* 0x000000ffff137224 */ /* 0x000fe400078e0015 */
[----:B------:R-:W-:Y:S02]  /*0b60*/  IMAD.MOV.U32 R16, RZ, RZ, R28 ;  /* 0x000000ffff107224 */ /* 0x000fe400078e001c */
[----:B------:R-:W-:-:S05]  /*0b70*/  IMAD.MOV.U32 R17, RZ, RZ, R29 ;  /* 0x000000ffff117224 */ /* 0x000fca00078e001d */
[----:B------:R-:W-:Y:S05]  /*0b80*/  @!P0 BRA `(.L_x_11) ;  /* 0x0000000000208947 */ /* 0x000fea0003800000 */
[----:B------:R-:W-:-:S10]  /*0b90*/  DFMA.RM R16, R16, R22, R26 ;  /* 0x000000161010722b */ /* 0x000fd4000000401a */
[----:B------:R-:W-:-:S05]  /*0ba0*/  IADD3 R20, P0, PT, R16, 0x1, RZ ;  /* 0x0000000110147810 */ /* 0x000fca0007f1e0ff */
[----:B------:R-:W-:-:S06]  /*0bb0*/  IMAD.X R21, RZ, RZ, R17, P0 ;  /* 0x000000ffff157224 */ /* 0x000fcc00000e0611 */
[----:B------:R-:W-:-:S08]  /*0bc0*/  DFMA.RP R18, -R16, R20, R18 ;  /* 0x000000141012722b */ /* 0x000fd00000008112 */
[----:B------:R-:W-:-:S06]  /*0bd0*/  DSETP.GT.AND P0, PT, R18, RZ, PT ;  /* 0x000000ff1200722a */ /* 0x000fcc0003f04000 */
[----:B------:R-:W-:Y:S02]  /*0be0*/  FSEL R16, R20, R16, P0 ;  /* 0x0000001014107208 */ /* 0x000fe40000000000 */
[----:B------:R-:W-:Y:S01]  /*0bf0*/  FSEL R17, R21, R17, P0 ;  /* 0x0000001115117208 */ /* 0x000fe20000000000 */
[----:B------:R-:W-:Y:S06]  /*0c00*/  BRA `(.L_x_12) ;  /* 0x0000000000647947 */ /* 0x000fec0003800000 */
.L_x_11:
[----:B------:R-:W-:-:S14]  /*0c10*/  DSETP.NE.AND P0, PT, R18, RZ, PT ;  /* 0x000000ff1200722a */ /* 0x000fdc0003f05000 */
[----:B------:R-:W-:Y:S05]  /*0c20*/  @!P0 BRA `(.L_x_13) ;  /* 0x0000000000588947 */ /* 0x000fea0003800000 */
[----:B------:R-:W-:-:S13]  /*0c30*/  ISETP.GE.AND P0, PT, R19, RZ, PT ;  /* 0x000000ff1300720c */ /* 0x000fda0003f06270 */
[----:B------:R-:W-:Y:S02]  /*0c40*/  @!P0 IMAD.MOV.U32 R16, RZ, RZ, 0x0 ;  /* 0x00000000ff108424 */ /* 0x000fe400078e00ff */
[----:B------:R-:W-:Y:S01]  /*0c50*/  @!P0 IMAD.MOV.U32 R17, RZ, RZ, -0x80000 ;  /* 0xfff80000ff118424 */ /* 0x000fe200078e00ff */
[----:B------:R-:W-:Y:S06]  /*0c60*/  @!P0 BRA `(.L_x_12) ;  /* 0x00000000004c8947 */ /* 0x000fec0003800000 */
[----:B------:R-:W-:-:S13]  /*0c70*/  ISETP.GT.AND P0, PT, R19, 0x7fefffff, PT ;  /* 0x7fefffff1300780c */ /* 0x000fda0003f04270 */
[----:B------:R-:W-:Y:S05]  /*0c80*/  @P0 BRA `(.L_x_13) ;  /* 0x0000000000400947 */ /* 0x000fea0003800000 */
[----:B------:R-:W-:Y:S01]  /*0c90*/  DMUL R16, R18, 8.11296384146066816958e+31 ;  /* 0x4690000012107828 */ /* 0x000fe20000000000 */
[----:B------:R-:W-:Y:S01]  /*0ca0*/  IMAD.MOV.U32 R22, RZ, RZ, 0x0 ;  /* 0x00000000ff167424 */ /* 0x000fe200078e00ff */
[----:B------:R-:W-:Y:S01]  /*0cb0*/  MOV R18, RZ ;  /* 0x000000ff00127202 */ /* 0x000fe20000000f00 */
[----:B------:R-:W-:-:S03]  /*0cc0*/  IMAD.MOV.U32 R23, RZ, RZ, 0x3fd80000 ;  /* 0x3fd80000ff177424 */ /* 0x000fc600078e00ff */
[----:B------:R-:W0:Y:S02]  /*0cd0*/  MUFU.RSQ64H R19, R17 ;  /* 0x0000001100137308 */ /* 0x000e240000001c00 */
[----:B0-----:R-:W-:-:S08]  /*0ce0*/  DMUL R20, R18, R18 ;  /* 0x0000001212147228 */ /* 0x001fd00000000000 */
[----:B------:R-:W-:-:S08]  /*0cf0*/  DFMA R20, R16, -R20, 1 ;  /* 0x3ff000001014742b */ /* 0x000fd00000000814 */
[----:B------:R-:W-:Y:S02]  /*0d00*/  DFMA R22, R20, R22, 0.5 ;  /* 0x3fe000001416742b */ /* 0x000fe40000000016 */
[----:B------:R-:W-:-:S08]  /*0d10*/  DMUL R20, R18, R20 ;  /* 0x0000001412147228 */ /* 0x000fd00000000000 */
[----:B------:R-:W-:-:S08]  /*0d20*/  DFMA R20, R22, R20, R18 ;  /* 0x000000141614722b */ /* 0x000fd00000000012 */
[----:B------:R-:W-:Y:S02]  /*0d30*/  DMUL R18, R16, R20 ;  /* 0x0000001410127228 */ /* 0x000fe40000000000 */
[----:B------:R-:W-:-:S06]  /*0d40*/  VIADD R21, R21, 0xfff00000 ;  /* 0xfff0000015157836 */ /* 0x000fcc0000000000 */
[----:B------:R-:W-:-:S08]  /*0d50*/  DFMA R22, R18, -R18, R16 ;  /* 0x800000121216722b */ /* 0x000fd00000000010 */
[----:B------:R-:W-:-:S10]  /*0d60*/  DFMA R16, R20, R22, R18 ;  /* 0x000000161410722b */ /* 0x000fd40000000012 */
[----:B------:R-:W-:Y:S01]  /*0d70*/  VIADD R17, R17, 0xfcb00000 ;  /* 0xfcb0000011117836 */ /* 0x000fe20000000000 */
[----:B------:R-:W-:Y:S06]  /*0d80*/  BRA `(.L_x_12) ;  /* 0x0000000000047947 */ /* 0x000fec0003800000 */
.L_x_13:
[----:B------:R-:W-:-:S11]  /*0d90*/  DADD R16, R18, R18 ;  /* 0x0000000012107229 */ /* 0x000fd60000000012 */
.L_x_12:
[----:B------:R-:W-:Y:S05]  /*0da0*/  BSYNC.RECONVERGENT B1 ;  /* 0x0000000000017941 */ /* 0x000fea0003800200 */
.L_x_10:
[----:B------:R-:W-:-:S04]  /*0db0*/  IMAD.MOV.U32 R3, RZ, RZ, 0x0 ;  /* 0x00000000ff037424 */ /* 0x000fc800078e00ff */
[----:B------:R-:W-:Y:S05]  /*0dc0*/  RET.REL.NODEC R2 `(_Z17GPUKernelFunctionydP8atomdescP10hist_entry) ;  /* 0xfffffff0028c7950 */ /* 0x000fea0003c3ffff */
.L_x_14:
[----:B------:R-:W-:-:S00]  /*0dd0*/  BRA `(.L_x_14) ;  /* 0xfffffffc00fc7947 */ /* 0x000fc0000383ffff */
[----:B------:R-:W-:-:S00]  /*0de0*/  NOP ;  /* 0x0000000000007918 */ /* 0x000fc00000000000 */
        /* <DEDUP_REMOVED lines=9> */
.L_x_16:


//--------------------- .nv.shared.reserved.0     --------------------------
	.section	.nv.shared.reserved.0,"aw",@nobits
	.weak		__nv_reservedSMEM_offset_0_alias
	.size		__nv_reservedSMEM_offset_0_alias, 0, 64
	.other		__nv_reservedSMEM_offset_0_alias,@"STO_CUDA_RESERVED_SHARED STV_DEFAULT"
__nv_reservedSMEM_offset_0_alias:
	.zero		0
	.zero		64


//--------------------- .nv.constant0._Z17GPUKernelFunctionydP8atomdescP10hist_entry --------------------------
	.section	.nv.constant0._Z17GPUKernelFunctionydP8atomdescP10hist_entry,"a",@progbits
	.sectionflags	@""
	.align	4
.nv.constant0._Z17GPUKernelFunctionydP8atomdescP10hist_entry:
	.zero		928


//--------------------- SYMBOLS --------------------------

	.type		.nv.reservedSmem.offset0,@object
	.size		.nv.reservedSmem.offset0,0x4
